//
// Generated by NVIDIA NVVM Compiler
//
// Compiler Build ID: CL-36424714
// Cuda compilation tools, release 13.0, V13.0.88
// Based on NVVM 20.0.0
//

.version 9.0
.target sm_100
.address_size 64

	// .globl	_Z9my_kernelPfS_S_
// _ZZ9my_kernelPfS_S_E2s1 has been demoted
// _ZZ9my_kernelPfS_S_E2s2 has been demoted

.visible .entry _Z9my_kernelPfS_S_(
	.param .u64 .ptr .align 1 _Z9my_kernelPfS_S__param_0,
	.param .u64 .ptr .align 1 _Z9my_kernelPfS_S__param_1,
	.param .u64 .ptr .align 1 _Z9my_kernelPfS_S__param_2
)
{
	.reg .pred 	%p<11>;
	.reg .b32 	%r<37>;
	.reg .b32 	%f<108>;
	.reg .b64 	%rd<16>;
	// demoted variable
	.shared .align 4 .b8 _ZZ9my_kernelPfS_S_E2s1[4096];
	// demoted variable
	.shared .align 4 .b8 _ZZ9my_kernelPfS_S_E2s2[4096];
	ld.param.u64 	%rd6, [_Z9my_kernelPfS_S__param_0];
	ld.param.u64 	%rd5, [_Z9my_kernelPfS_S__param_1];
	ld.param.u64 	%rd7, [_Z9my_kernelPfS_S__param_2];
	cvta.to.global.u64 	%rd1, %rd7;
	cvta.to.global.u64 	%rd8, %rd6;
	mov.u32 	%r19, %tid.x;
	and.b32  	%r20, %r19, 31;
	shr.u32 	%r33, %r19, 5;
	mov.u32 	%r21, %ctaid.y;
	shl.b32 	%r22, %r21, 5;
	or.b32  	%r2, %r22, %r33;
	mov.u32 	%r23, %ctaid.x;
	shl.b32 	%r24, %r23, 5;
	or.b32  	%r3, %r24, %r20;
	sub.s32 	%r4, 500, %r20;
	mov.u32 	%r25, _ZZ9my_kernelPfS_S_E2s1;
	shl.b32 	%r26, %r19, 2;
	add.s32 	%r5, %r25, %r26;
	mad.lo.s32 	%r27, %r2, 500, %r20;
	mov.u32 	%r28, _ZZ9my_kernelPfS_S_E2s2;
	add.s32 	%r6, %r28, %r26;
	and.b32  	%r29, %r26, 3968;
	add.s32 	%r7, %r25, %r29;
	and.b32  	%r30, %r26, 124;
	add.s32 	%r8, %r28, %r30;
	mul.wide.u32 	%rd9, %r27, 4;
	add.s64 	%rd15, %rd8, %rd9;
	mad.lo.s32 	%r34, %r33, 1000, %r3;
	mov.f32 	%f105, 0f00000000;
	mov.b32 	%r35, 0;
	mov.u32 	%r36, %r35;
$L__BB0_1:
	setp.gt.u32 	%p1, %r2, 999;
	setp.ge.u32 	%p2, %r35, %r4;
	mov.f32 	%f106, 0f00000000;
	or.pred  	%p3, %p1, %p2;
	@%p3 bra 	$L__BB0_3;
	ld.global.f32 	%f106, [%rd15];
$L__BB0_3:
	setp.gt.s32 	%p4, %r3, 999;
	st.shared.f32 	[%r5], %f106;
	setp.gt.u32 	%p5, %r33, 499;
	mov.f32 	%f107, 0f00000000;
	or.pred  	%p6, %p4, %p5;
	@%p6 bra 	$L__BB0_5;
	mul.wide.s32 	%rd10, %r34, 4;
	add.s64 	%rd11, %rd1, %rd10;
	ld.global.f32 	%f107, [%rd11];
$L__BB0_5:
	st.shared.f32 	[%r6], %f107;
	bar.sync 	0;
	ld.shared.f32 	%f10, [%r7];
	ld.shared.f32 	%f11, [%r8];
	fma.rn.f32 	%f12, %f10, %f11, %f105;
	ld.shared.f32 	%f13, [%r7+4];
	ld.shared.f32 	%f14, [%r8+128];
	fma.rn.f32 	%f15, %f13, %f14, %f12;
	ld.shared.f32 	%f16, [%r7+8];
	ld.shared.f32 	%f17, [%r8+256];
	fma.rn.f32 	%f18, %f16, %f17, %f15;
	ld.shared.f32 	%f19, [%r7+12];
	ld.shared.f32 	%f20, [%r8+384];
	fma.rn.f32 	%f21, %f19, %f20, %f18;
	ld.shared.f32 	%f22, [%r7+16];
	ld.shared.f32 	%f23, [%r8+512];
	fma.rn.f32 	%f24, %f22, %f23, %f21;
	ld.shared.f32 	%f25, [%r7+20];
	ld.shared.f32 	%f26, [%r8+640];
	fma.rn.f32 	%f27, %f25, %f26, %f24;
	ld.shared.f32 	%f28, [%r7+24];
	ld.shared.f32 	%f29, [%r8+768];
	fma.rn.f32 	%f30, %f28, %f29, %f27;
	ld.shared.f32 	%f31, [%r7+28];
	ld.shared.f32 	%f32, [%r8+896];
	fma.rn.f32 	%f33, %f31, %f32, %f30;
	ld.shared.f32 	%f34, [%r7+32];
	ld.shared.f32 	%f35, [%r8+1024];
	fma.rn.f32 	%f36, %f34, %f35, %f33;
	ld.shared.f32 	%f37, [%r7+36];
	ld.shared.f32 	%f38, [%r8+1152];
	fma.rn.f32 	%f39, %f37, %f38, %f36;
	ld.shared.f32 	%f40, [%r7+40];
	ld.shared.f32 	%f41, [%r8+1280];
	fma.rn.f32 	%f42, %f40, %f41, %f39;
	ld.shared.f32 	%f43, [%r7+44];
	ld.shared.f32 	%f44, [%r8+1408];
	fma.rn.f32 	%f45, %f43, %f44, %f42;
	ld.shared.f32 	%f46, [%r7+48];
	ld.shared.f32 	%f47, [%r8+1536];
	fma.rn.f32 	%f48, %f46, %f47, %f45;
	ld.shared.f32 	%f49, [%r7+52];
	ld.shared.f32 	%f50, [%r8+1664];
	fma.rn.f32 	%f51, %f49, %f50, %f48;
	ld.shared.f32 	%f52, [%r7+56];
	ld.shared.f32 	%f53, [%r8+1792];
	fma.rn.f32 	%f54, %f52, %f53, %f51;
	ld.shared.f32 	%f55, [%r7+60];
	ld.shared.f32 	%f56, [%r8+1920];
	fma.rn.f32 	%f57, %f55, %f56, %f54;
	ld.shared.f32 	%f58, [%r7+64];
	ld.shared.f32 	%f59, [%r8+2048];
	fma.rn.f32 	%f60, %f58, %f59, %f57;
	ld.shared.f32 	%f61, [%r7+68];
	ld.shared.f32 	%f62, [%r8+2176];
	fma.rn.f32 	%f63, %f61, %f62, %f60;
	ld.shared.f32 	%f64, [%r7+72];
	ld.shared.f32 	%f65, [%r8+2304];
	fma.rn.f32 	%f66, %f64, %f65, %f63;
	ld.shared.f32 	%f67, [%r7+76];
	ld.shared.f32 	%f68, [%r8+2432];
	fma.rn.f32 	%f69, %f67, %f68, %f66;
	ld.shared.f32 	%f70, [%r7+80];
	ld.shared.f32 	%f71, [%r8+2560];
	fma.rn.f32 	%f72, %f70, %f71, %f69;
	ld.shared.f32 	%f73, [%r7+84];
	ld.shared.f32 	%f74, [%r8+2688];
	fma.rn.f32 	%f75, %f73, %f74, %f72;
	ld.shared.f32 	%f76, [%r7+88];
	ld.shared.f32 	%f77, [%r8+2816];
	fma.rn.f32 	%f78, %f76, %f77, %f75;
	ld.shared.f32 	%f79, [%r7+92];
	ld.shared.f32 	%f80, [%r8+2944];
	fma.rn.f32 	%f81, %f79, %f80, %f78;
	ld.shared.f32 	%f82, [%r7+96];
	ld.shared.f32 	%f83, [%r8+3072];
	fma.rn.f32 	%f84, %f82, %f83, %f81;
	ld.shared.f32 	%f85, [%r7+100];
	ld.shared.f32 	%f86, [%r8+3200];
	fma.rn.f32 	%f87, %f85, %f86, %f84;
	ld.shared.f32 	%f88, [%r7+104];
	ld.shared.f32 	%f89, [%r8+3328];
	fma.rn.f32 	%f90, %f88, %f89, %f87;
	ld.shared.f32 	%f91, [%r7+108];
	ld.shared.f32 	%f92, [%r8+3456];
	fma.rn.f32 	%f93, %f91, %f92, %f90;
	ld.shared.f32 	%f94, [%r7+112];
	ld.shared.f32 	%f95, [%r8+3584];
	fma.rn.f32 	%f96, %f94, %f95, %f93;
	ld.shared.f32 	%f97, [%r7+116];
	ld.shared.f32 	%f98, [%r8+3712];
	fma.rn.f32 	%f99, %f97, %f98, %f96;
	ld.shared.f32 	%f100, [%r7+120];
	ld.shared.f32 	%f101, [%r8+3840];
	fma.rn.f32 	%f102, %f100, %f101, %f99;
	ld.shared.f32 	%f103, [%r7+124];
	ld.shared.f32 	%f104, [%r8+3968];
	fma.rn.f32 	%f105, %f103, %f104, %f102;
	bar.sync 	0;
	add.s32 	%r36, %r36, 1;
	add.s32 	%r35, %r35, 32;
	add.s64 	%rd15, %rd15, 128;
	add.s32 	%r34, %r34, 32000;
	add.s32 	%r33, %r33, 32;
	setp.ne.s32 	%p7, %r36, 16;
	@%p7 bra 	$L__BB0_1;
	setp.gt.s32 	%p8, %r3, 999;
	setp.gt.u32 	%p9, %r2, 999;
	or.pred  	%p10, %p9, %p8;
	@%p10 bra 	$L__BB0_8;
	mad.lo.s32 	%r32, %r2, 1000, %r3;
	cvta.to.global.u64 	%rd12, %rd5;
	mul.wide.s32 	%rd13, %r32, 4;
	add.s64 	%rd14, %rd12, %rd13;
	st.global.f32 	[%rd14], %f105;
$L__BB0_8:
	ret;

}


// ===== COMPILED SASS (sm_100) =====

	.target	sm_100

	.elftype	@"ET_EXEC"


//--------------------- .note.nv.tkinfo           --------------------------
	.section	.note.nv.tkinfo,"",@"SHT_NOTE"
	.sectionflags	@"SHF_NOTE_NV_TKINFO"
	.tkinfo
        /*0018*/ 	.word	0x00000002
        /*0030*/ 	.string	""
        /*0030*/ 	.string	"ptxas"
        /*0030*/ 	.string	"Cuda compilation tools, release 13.0, V13.0.88"
        /*0030*/ 	.string	"Build cuda_13.0.r13.0/compiler.36424714_0"
        /*0030*/ 	.string	"-arch sm_100 -m 64 "



//--------------------- .note.nv.cuinfo           --------------------------
	.section	.note.nv.cuinfo,"",@"SHT_NOTE"
	.sectionflags	@"SHF_NOTE_NV_CUINFO"
        /*0018*/ 	.short	0x0002
        /*001a*/ 	.short	0x0064
        /*001c*/ 	.short	0x0082
	.zero		2


//--------------------- .nv.info                  --------------------------
	.section	.nv.info,"",@"SHT_CUDA_INFO"
	.align	4


	//----- nvinfo : EIATTR_REGCOUNT
	.align		4
        /*0000*/ 	.byte	0x04, 0x2f
        /*0002*/ 	.short	(.L_1 - .L_0)
	.align		4
.L_0:
        /*0004*/ 	.word	index@(_Z9my_kernelPfS_S_)
        /*0008*/ 	.word	0x00000020


	//----- nvinfo : EIATTR_FRAME_SIZE
	.align		4
.L_1:
        /*000c*/ 	.byte	0x04, 0x11
        /*000e*/ 	.short	(.L_3 - .L_2)
	.align		4
.L_2:
        /*0010*/ 	.word	index@(_Z9my_kernelPfS_S_)
        /*0014*/ 	.word	0x00000000


	//----- nvinfo : EIATTR_MIN_STACK_SIZE
	.align		4
.L_3:
        /*0018*/ 	.byte	0x04, 0x12
        /*001a*/ 	.short	(.L_5 - .L_4)
	.align		4
.L_4:
        /*001c*/ 	.word	index@(_Z9my_kernelPfS_S_)
        /*0020*/ 	.word	0x00000000
.L_5:


//--------------------- .nv.compat                --------------------------
	.section	.nv.compat,"",@"SHT_CUDA_COMPAT_INFO"
	.align	4
        /*0000*/ 	.byte	0x02, 0x09, 0x00, 0x00, 0x02, 0x02, 0x01, 0x00, 0x02, 0x05, 0x05, 0x00, 0x03, 0x07, 0x01, 0x01
        /*0010*/ 	.byte	0x02, 0x03, 0x00, 0x00, 0x02, 0x06, 0x01, 0x00, 0x04, 0x0b, 0x08, 0x00, 0x09, 0x00, 0x00, 0x00
        /*0020*/ 	.byte	0x00, 0x00, 0x00, 0x00


//--------------------- .nv.info._Z9my_kernelPfS_S_ --------------------------
	.section	.nv.info._Z9my_kernelPfS_S_,"",@"SHT_CUDA_INFO"
	.sectionflags	@""
	.align	4


	//----- nvinfo : EIATTR_CUDA_API_VERSION
	.align		4
        /*0000*/ 	.byte	0x04, 0x37
        /*0002*/ 	.short	(.L_7 - .L_6)
.L_6:
        /*0004*/ 	.word	0x00000082


	//----- nvinfo : EIATTR_KPARAM_INFO
	.align		4
.L_7:
        /*0008*/ 	.byte	0x04, 0x17
        /*000a*/ 	.short	(.L_9 - .L_8)
.L_8:
        /*000c*/ 	.word	0x00000000
        /*0010*/ 	.short	0x0002
        /*0012*/ 	.short	0x0010
        /*0014*/ 	.byte	0x00, 0xf5, 0x21, 0x00


	//----- nvinfo : EIATTR_KPARAM_INFO
	.align		4
.L_9:
        /*0018*/ 	.byte	0x04, 0x17
        /*001a*/ 	.short	(.L_11 - .L_10)
.L_10:
        /*001c*/ 	.word	0x00000000
        /*0020*/ 	.short	0x0001
        /*0022*/ 	.short	0x0008
        /*0024*/ 	.byte	0x00, 0xf5, 0x21, 0x00


	//----- nvinfo : EIATTR_KPARAM_INFO
	.align		4
.L_11:
        /*0028*/ 	.byte	0x04, 0x17
        /*002a*/ 	.short	(.L_13 - .L_12)
.L_12:
        /*002c*/ 	.word	0x00000000
        /*0030*/ 	.short	0x0000
        /*0032*/ 	.short	0x0000
        /*0034*/ 	.byte	0x00, 0xf5, 0x21, 0x00


	//----- nvinfo : EIATTR_SPARSE_MMA_MASK
	.align		4
.L_13:
        /*0038*/ 	.byte	0x03, 0x50
        /*003a*/ 	.short	0x0000


	//----- nvinfo : EIATTR_MAXREG_COUNT
	.align		4
        /*003c*/ 	.byte	0x03, 0x1b
        /*003e*/ 	.short	0x00ff


	//----- nvinfo : EIATTR_NUM_BARRIERS
	.align		4
        /*0040*/ 	.byte	0x02, 0x4c
        /*0042*/ 	.byte	0x01
	.zero		1


	//----- nvinfo : EIATTR_MERCURY_ISA_VERSION
	.align		4
        /*0044*/ 	.byte	0x03, 0x5f
        /*0046*/ 	.short	0x0101


	//----- nvinfo : EIATTR_VRC_CTA_INIT_COUNT
	.align		4
        /*0048*/ 	.byte	0x02, 0x4a
	.zero		1
	.zero		1


	//----- nvinfo : EIATTR_EXIT_INSTR_OFFSETS
	.align		4
        /*004c*/ 	.byte	0x04, 0x1c
        /*004e*/ 	.short	(.L_15 - .L_14)


	//   ....[0]....
.L_14:
        /*0050*/ 	.word	0x000007a0


	//   ....[1]....
        /*0054*/ 	.word	0x000007f0


	//----- nvinfo : EIATTR_CBANK_PARAM_SIZE
	.align		4
.L_15:
        /*0058*/ 	.byte	0x03, 0x19
        /*005a*/ 	.short	0x0018


	//----- nvinfo : EIATTR_PARAM_CBANK
	.align		4
        /*005c*/ 	.byte	0x04, 0x0a
        /*005e*/ 	.short	(.L_17 - .L_16)
	.align		4
.L_16:
        /*0060*/ 	.word	index@(.nv.constant0._Z9my_kernelPfS_S_)
        /*0064*/ 	.short	0x0380
        /*0066*/ 	.short	0x0018


	//----- nvinfo : EIATTR_SW_WAR
	.align		4
.L_17:
        /*0068*/ 	.byte	0x04, 0x36
        /*006a*/ 	.short	(.L_19 - .L_18)
.L_18:
        /*006c*/ 	.word	0x00000008
.L_19:


//--------------------- .nv.callgraph             --------------------------
	.section	.nv.callgraph,"",@"SHT_CUDA_CALLGRAPH"
	.align	4
	.sectionentsize	8
	.align		4
        /*0000*/ 	.word	0x00000000
	.align		4
        /*0004*/ 	.word	0xffffffff
	.align		4
        /*0008*/ 	.word	0x00000000
	.align		4
        /*000c*/ 	.word	0xfffffffe
	.align		4
        /*0010*/ 	.word	0x00000000
	.align		4
        /*0014*/ 	.word	0xfffffffd
	.align		4
        /*0018*/ 	.word	0x00000000
	.align		4
        /*001c*/ 	.word	0xfffffffc


//--------------------- .text._Z9my_kernelPfS_S_  --------------------------
	.section	.text._Z9my_kernelPfS_S_,"ax",@progbits
	.align	128
        .global         _Z9my_kernelPfS_S_
        .type           _Z9my_kernelPfS_S_,@function
        .size           _Z9my_kernelPfS_S_,(.L_x_2 - _Z9my_kernelPfS_S_)
        .other          _Z9my_kernelPfS_S_,@"STO_CUDA_ENTRY STV_DEFAULT"
_Z9my_kernelPfS_S_:
.text._Z9my_kernelPfS_S_:
[----:B------:R-:W-:Y:S01]  /*0000*/  LDC R1, c[0x0][0x37c] ;  /* 0x0000df00ff017b82 */ /* 0x000fe20000000800 */
[----:B------:R-:W0:Y:S07]  /*0010*/  S2R R19, SR_TID.X ;  /* 0x0000000000137919 */ /* 0x000e2e0000002100 */
[----:B------:R-:W1:Y:S01]  /*0020*/  S2UR UR4, SR_CTAID.Y ;  /* 0x00000000000479c3 */ /* 0x000e620000002600 */
[----:B------:R-:W2:Y:S01]  /*0030*/  LDCU.64 UR8, c[0x0][0x358] ;  /* 0x00006b00ff0877ac */ /* 0x000ea20008000a00 */
[----:B------:R-:W3:Y:S06]  /*0040*/  S2R R0, SR_CTAID.X ;  /* 0x0000000000007919 */ /* 0x000eec0000002500 */
[----:B------:R-:W4:Y:S08]  /*0050*/  LDC.64 R2, c[0x0][0x380] ;  /* 0x0000e000ff027b82 */ /* 0x000f300000000a00 */
[----:B------:R-:W5:Y:S01]  /*0060*/  S2UR UR7, SR_CgaCtaId ;  /* 0x00000000000779c3 */ /* 0x000f620000008800 */
[----:B-1----:R-:W-:Y:S01]  /*0070*/  USHF.L.U32 UR4, UR4, 0x5, URZ ;  /* 0x0000000504047899 */ /* 0x002fe200080006ff */
[----:B0-----:R-:W-:-:S02]  /*0080*/  SHF.R.U32.HI R16, RZ, 0x5, R19 ;  /* 0x00000005ff107819 */ /* 0x001fc40000011613 */
[----:B------:R-:W-:-:S03]  /*0090*/  LOP3.LUT R5, R19, 0x1f, RZ, 0xc0, !PT ;  /* 0x0000001f13057812 */ /* 0x000fc600078ec0ff */
[----:B------:R-:W-:Y:S01]  /*00a0*/  LOP3.LUT R22, R16, UR4, RZ, 0xfc, !PT ;  /* 0x0000000410167c12 */ /* 0x000fe2000f8efcff */
[----:B------:R-:W-:Y:S01]  /*00b0*/  UMOV UR4, 0x400 ;  /* 0x0000040000047882 */ /* 0x000fe20000000000 */
[----:B---3--:R-:W-:Y:S01]  /*00c0*/  LEA R21, R0, R5, 0x5 ;  /* 0x0000000500157211 */ /* 0x008fe200078e28ff */
[----:B------:R-:W-:Y:S01]  /*00d0*/  UIADD3 UR5, UPT, UPT, UR4, 0x1000, URZ ;  /* 0x0000100004057890 */ /* 0x000fe2000fffe0ff */
[----:B------:R-:W-:Y:S01]  /*00e0*/  SHF.L.U32 R19, R19, 0x2, RZ ;  /* 0x0000000213137819 */ /* 0x000fe200000006ff */
[----:B------:R-:W-:Y:S01]  /*00f0*/  IMAD R7, R22, 0x1f4, R5 ;  /* 0x000001f416077824 */ /* 0x000fe200078e0205 */
[----:B------:R-:W-:Y:S01]  /*0100*/  IADD3 R20, PT, PT, -R5, 0x1f4, RZ ;  /* 0x000001f405147810 */ /* 0x000fe20007ffe1ff */
[----:B------:R-:W-:Y:S01]  /*0110*/  IMAD R0, R16, 0x3e8, R21 ;  /* 0x000003e810007824 */ /* 0x000fe200078e0215 */
[----:B------:R-:W-:Y:S01]  /*0120*/  LOP3.LUT R18, R19, 0xf80, RZ, 0xc0, !PT ;  /* 0x00000f8013127812 */ /* 0x000fe200078ec0ff */
[----:B----4-:R-:W-:-:S04]  /*0130*/  IMAD.WIDE.U32 R2, R7, 0x4, R2 ;  /* 0x0000000407027825 */ /* 0x010fc800078e0002 */
[----:B------:R-:W-:Y:S01]  /*0140*/  HFMA2 R7, -RZ, RZ, 0, 0 ;  /* 0x00000000ff077431 */ /* 0x000fe200000001ff */
[----:B------:R-:W-:Y:S01]  /*0150*/  LOP3.LUT R17, R19, 0x7c, RZ, 0xc0, !PT ;  /* 0x0000007c13117812 */ /* 0x000fe200078ec0ff */
[----:B-----5:R-:W-:Y:S02]  /*0160*/  ULEA UR6, UR7, UR4, 0x18 ;  /* 0x0000000407067291 */ /* 0x020fe4000f8ec0ff */
[----:B------:R-:W-:Y:S01]  /*0170*/  ULEA UR7, UR7, UR5, 0x18 ;  /* 0x0000000507077291 */ /* 0x000fe2000f8ec0ff */
[----:B------:R-:W-:Y:S02]  /*0180*/  UMOV UR4, URZ ;  /* 0x000000ff00047c82 */ /* 0x000fe40008000000 */
[----:B--2---:R-:W-:-:S09]  /*0190*/  UMOV UR5, URZ ;  /* 0x000000ff00057c82 */ /* 0x004fd20008000000 */
.L_x_0:
[----:B------:R-:W-:Y:S02]  /*01a0*/  ISETP.GT.U32.AND P0, PT, R16, 0x1f3, PT ;  /* 0x000001f31000780c */ /* 0x000fe40003f04070 */
[----:B------:R-:W-:Y:S02]  /*01b0*/  ISETP.LE.U32.AND P1, PT, R20, UR4, PT ;  /* 0x0000000414007c0c */ /* 0x000fe4000bf23070 */
[----:B------:R-:W-:Y:S02]  /*01c0*/  ISETP.GT.OR P0, PT, R21, 0x3e7, P0 ;  /* 0x000003e71500780c */ /* 0x000fe40000704670 */
[----:B------:R-:W-:Y:S02]  /*01d0*/  ISETP.GT.U32.OR P1, PT, R22, 0x3e7, P1 ;  /* 0x000003e71600780c */ /* 0x000fe40000f24470 */
[----:B------:R-:W-:Y:S02]  /*01e0*/  MOV R6, RZ ;  /* 0x000000ff00067202 */ /* 0x000fe40000000f00 */
[----:B------:R-:W-:-:S07]  /*01f0*/  MOV R24, RZ ;  /* 0x000000ff00187202 */ /* 0x000fce0000000f00 */
[----:B------:R-:W0:Y:S02]  /*0200*/  @!P0 LDC.64 R4, c[0x0][0x390] ;  /* 0x0000e400ff048b82 */ /* 0x000e240000000a00 */
[----:B------:R1:W2:Y:S01]  /*0210*/  @!P1 LDG.E R6, desc[UR8][R2.64] ;  /* 0x0000000802069981 */ /* 0x0002a2000c1e1900 */
[----:B0-----:R-:W-:-:S05]  /*0220*/  @!P0 IMAD.WIDE R4, R0, 0x4, R4 ;  /* 0x0000000400048825 */ /* 0x001fca00078e0204 */
[----:B------:R-:W3:Y:S01]  /*0230*/  @!P0 LDG.E R24, desc[UR8][R4.64] ;  /* 0x0000000804188981 */ /* 0x000ee2000c1e1900 */
[----:B------:R-:W-:-:S04]  /*0240*/  UIADD3 UR5, UPT, UPT, UR5, 0x1, URZ ;  /* 0x0000000105057890 */ /* 0x000fc8000fffe0ff */
[----:B------:R-:W-:Y:S01]  /*0250*/  UISETP.NE.AND UP0, UPT, UR5, 0x10, UPT ;  /* 0x000000100500788c */ /* 0x000fe2000bf05270 */
[----:B-1----:R-:W-:Y:S02]  /*0260*/  IADD3 R2, P0, PT, R2, 0x80, RZ ;  /* 0x0000008002027810 */ /* 0x002fe40007f1e0ff */
[----:B------:R-:W-:Y:S02]  /*0270*/  IADD3 R16, PT, PT, R16, 0x20, RZ ;  /* 0x0000002010107810 */ /* 0x000fe40007ffe0ff */
[----:B------:R-:W-:Y:S01]  /*0280*/  IADD3.X R3, PT, PT, RZ, R3, RZ, P0, !PT ;  /* 0x00000003ff037210 */ /* 0x000fe200007fe4ff */
[----:B--2---:R-:W-:Y:S04]  /*0290*/  STS [R19+UR6], R6 ;  /* 0x0000000613007988 */ /* 0x004fe80008000806 */
[----:B---3--:R-:W-:Y:S01]  /*02a0*/  STS [R19+UR7], R24 ;  /* 0x0000001813007988 */ /* 0x008fe20008000807 */
[----:B------:R-:W-:Y:S06]  /*02b0*/  BAR.SYNC.DEFER_BLOCKING 0x0 ;  /* 0x0000000000007b1d */ /* 0x000fec0000010000 */
[----:B------:R-:W-:Y:S04]  /*02c0*/  LDS R25, [R17+UR7] ;  /* 0x0000000711197984 */ /* 0x000fe80008000800 */
[----:B------:R-:W0:Y:S04]  /*02d0*/  LDS.128 R8, [R18+UR6] ;  /* 0x0000000612087984 */ /* 0x000e280008000c00 */
[----:B------:R-:W1:Y:S04]  /*02e0*/  LDS R27, [R17+UR7+0x80] ;  /* 0x00008007111b7984 */ /* 0x000e680008000800 */
[----:B------:R-:W2:Y:S04]  /*02f0*/  LDS R4, [R17+UR7+0x100] ;  /* 0x0001000711047984 */ /* 0x000ea80008000800 */
[----:B------:R-:W3:Y:S04]  /*0300*/  LDS R28, [R17+UR7+0x180] ;  /* 0x00018007111c7984 */ /* 0x000ee80008000800 */
[----:B------:R-:W-:Y:S04]  /*0310*/  LDS R29, [R17+UR7+0x200] ;  /* 0x00020007111d7984 */ /* 0x000fe80008000800 */
[----:B------:R-:W4:Y:S04]  /*0320*/  LDS.128 R12, [R18+UR6+0x10] ;  /* 0x00001006120c7984 */ /* 0x000f280008000c00 */
[----:B------:R-:W5:Y:S04]  /*0330*/  LDS R26, [R17+UR7+0x280] ;  /* 0x00028007111a7984 */ /* 0x000f680008000800 */
[----:B------:R-:W5:Y:S04]  /*0340*/  LDS R23, [R17+UR7+0x300] ;  /* 0x0003000711177984 */ /* 0x000f680008000800 */
[----:B------:R-:W5:Y:S01]  /*0350*/  LDS R24, [R17+UR7+0x380] ;  /* 0x0003800711187984 */ /* 0x000f620008000800 */
[----:B0-----:R-:W-:-:S03]  /*0360*/  FFMA R8, R8, R25, R7 ;  /* 0x0000001908087223 */ /* 0x001fc60000000007 */
[----:B------:R-:W-:Y:S01]  /*0370*/  LDS R25, [R17+UR7+0x400] ;  /* 0x0004000711197984 */ /* 0x000fe20008000800 */
[----:B-1----:R-:W-:-:S03]  /*0380*/  FFMA R9, R27, R9, R8 ;  /* 0x000000091b097223 */ /* 0x002fc60000000008 */
[----:B------:R-:W-:Y:S01]  /*0390*/  LDS R27, [R17+UR7+0x500] ;  /* 0x00050007111b7984 */ /* 0x000fe20008000800 */
[----:B--2---:R-:W-:-:S03]  /*03a0*/  FFMA R9, R4, R10, R9 ;  /* 0x0000000a04097223 */ /* 0x004fc60000000009 */
[----:B------:R-:W0:Y:S01]  /*03b0*/  LDS.128 R4, [R18+UR6+0x20] ;  /* 0x0000200612047984 */ /* 0x000e220008000c00 */
[----:B---3--:R-:W-:-:S03]  /*03c0*/  FFMA R9, R28, R11, R9 ;  /* 0x0000000b1c097223 */ /* 0x008fc60000000009 */
[----:B------:R-:W1:Y:S01]  /*03d0*/  LDS R28, [R17+UR7+0x480] ;  /* 0x00048007111c7984 */ /* 0x000e620008000800 */
[----:B----4-:R-:W-:-:S03]  /*03e0*/  FFMA R9, R12, R29, R9 ;  /* 0x0000001d0c097223 */ /* 0x010fc60000000009 */
[----:B------:R-:W-:Y:S01]  /*03f0*/  LDS R29, [R17+UR7+0x700] ;  /* 0x00070007111d7984 */ /* 0x000fe20008000800 */
[----:B-----5:R-:W-:-:S03]  /*0400*/  FFMA R8, R26, R13, R9 ;  /* 0x0000000d1a087223 */ /* 0x020fc60000000009 */
[----:B------:R-:W2:Y:S01]  /*0410*/  LDS R26, [R17+UR7+0x580] ;  /* 0x00058007111a7984 */ /* 0x000ea20008000800 */
[----:B------:R-:W-:-:S03]  /*0420*/  FFMA R13, R23, R14, R8 ;  /* 0x0000000e170d7223 */ /* 0x000fc60000000008 */
[----:B------:R-:W-:Y:S04]  /*0430*/  LDS R23, [R17+UR7+0x600] ;  /* 0x0006000711177984 */ /* 0x000fe80008000800 */
[----:B------:R-:W3:Y:S01]  /*0440*/  LDS.128 R8, [R18+UR6+0x30] ;  /* 0x0000300612087984 */ /* 0x000ee20008000c00 */
[----:B------:R-:W-:-:S03]  /*0450*/  FFMA R13, R24, R15, R13 ;  /* 0x0000000f180d7223 */ /* 0x000fc6000000000d */
[----:B------:R-:W4:Y:S01]  /*0460*/  LDS R24, [R17+UR7+0x680] ;  /* 0x0006800711187984 */ /* 0x000f220008000800 */
[----:B0-----:R-:W-:-:S03]  /*0470*/  FFMA R13, R4, R25, R13 ;  /* 0x00000019040d7223 */ /* 0x001fc6000000000d */
[----:B------:R-:W0:Y:S01]  /*0480*/  LDS R4, [R17+UR7+0x780] ;  /* 0x0007800711047984 */ /* 0x000e220008000800 */
[----:B-1----:R-:W-:-:S03]  /*0490*/  FFMA R28, R28, R5, R13 ;  /* 0x000000051c1c7223 */ /* 0x002fc6000000000d */
[----:B------:R-:W-:Y:S04]  /*04a0*/  LDS R25, [R17+UR7+0x800] ;  /* 0x0008000711197984 */ /* 0x000fe80008000800 */
[----:B------:R-:W1:Y:S01]  /*04b0*/  LDS.128 R12, [R18+UR6+0x40] ;  /* 0x00004006120c7984 */ /* 0x000e620008000c00 */
[----:B------:R-:W-:-:S03]  /*04c0*/  FFMA R27, R27, R6, R28 ;  /* 0x000000061b1b7223 */ /* 0x000fc6000000001c */
[----:B------:R-:W-:Y:S01]  /*04d0*/  LDS R28, [R17+UR7+0xa80] ;  /* 0x000a8007111c7984 */ /* 0x000fe20008000800 */
[----:B--2---:R-:W-:-:S03]  /*04e0*/  FFMA R7, R26, R7, R27 ;  /* 0x000000071a077223 */ /* 0x004fc6000000001b */
[----:B------:R-:W2:Y:S04]  /*04f0*/  LDS R26, [R17+UR7+0x880] ;  /* 0x00088007111a7984 */ /* 0x000ea80008000800 */
[----:B------:R-:W-:Y:S01]  /*0500*/  LDS R27, [R17+UR7+0xa00] ;  /* 0x000a0007111b7984 */ /* 0x000fe20008000800 */
[----:B---3--:R-:W-:-:S03]  /*0510*/  FFMA R7, R8, R23, R7 ;  /* 0x0000001708077223 */ /* 0x008fc60000000007 */
[----:B------:R-:W3:Y:S01]  /*0520*/  LDS R23, [R17+UR7+0x900] ;  /* 0x0009000711177984 */ /* 0x000ee20008000800 */
[----:B----4-:R-:W-:-:S04]  /*0530*/  FFMA R24, R24, R9, R7 ;  /* 0x0000000918187223 */ /* 0x010fc80000000007 */
[----:B------:R-:W-:Y:S02]  /*0540*/  FFMA R29, R29, R10, R24 ;  /* 0x0000000a1d1d7223 */ /* 0x000fe40000000018 */
[----:B------:R-:W4:Y:S02]  /*0550*/  LDS R24, [R17+UR7+0x980] ;  /* 0x0009800711187984 */ /* 0x000f240008000800 */
[----:B0-----:R-:W-:Y:S02]  /*0560*/  FFMA R11, R4, R11, R29 ;  /* 0x0000000b040b7223 */ /* 0x001fe4000000001d */
[----:B------:R-:W0:Y:S04]  /*0570*/  LDS.128 R4, [R18+UR6+0x50] ;  /* 0x0000500612047984 */ /* 0x000e280008000c00 */
[----:B------:R-:W5:Y:S01]  /*0580*/  LDS R29, [R17+UR7+0xb00] ;  /* 0x000b0007111d7984 */ /* 0x000f620008000800 */
[----:B-1----:R-:W-:-:S03]  /*0590*/  FFMA R11, R12, R25, R11 ;  /* 0x000000190c0b7223 */ /* 0x002fc6000000000b */
[----:B------:R-:W1:Y:S04]  /*05a0*/  LDS R12, [R17+UR7+0xb80] ;  /* 0x000b8007110c7984 */ /* 0x000e680008000800 */
[----:B------:R-:W-:Y:S01]  /*05b0*/  LDS R25, [R17+UR7+0xe00] ;  /* 0x000e000711197984 */ /* 0x000fe20008000800 */
[----:B--2---:R-:W-:-:S03]  /*05c0*/  FFMA R26, R26, R13, R11 ;  /* 0x0000000d1a1a7223 */ /* 0x004fc6000000000b */
[----:B------:R-:W-:Y:S04]  /*05d0*/  LDS R13, [R17+UR7+0xc00] ;  /* 0x000c0007110d7984 */ /* 0x000fe80008000800 */
[----:B------:R-:W2:Y:S01]  /*05e0*/  LDS.128 R8, [R18+UR6+0x60] ;  /* 0x0000600612087984 */ /* 0x000ea20008000c00 */
[----:B---3--:R-:W-:-:S03]  /*05f0*/  FFMA R23, R23, R14, R26 ;  /* 0x0000000e17177223 */ /* 0x008fc6000000001a */
[----:B------:R-:W3:Y:S01]  /*0600*/  LDS R14, [R17+UR7+0xc80] ;  /* 0x000c8007110e7984 */ /* 0x000ee20008000800 */
[----:B----4-:R-:W-:-:S03]  /*0610*/  FFMA R15, R24, R15, R23 ;  /* 0x0000000f180f7223 */ /* 0x010fc60000000017 */
[----:B------:R-:W-:Y:S04]  /*0620*/  LDS R24, [R17+UR7+0xd80] ;  /* 0x000d800711187984 */ /* 0x000fe80008000800 */
[----:B------:R-:W-:Y:S01]  /*0630*/  LDS R23, [R17+UR7+0xf00] ;  /* 0x000f000711177984 */ /* 0x000fe20008000800 */
[----:B0-----:R-:W-:-:S04]  /*0640*/  FFMA R15, R4, R27, R15 ;  /* 0x0000001b040f7223 */ /* 0x001fc8000000000f */
[----:B------:R-:W-:Y:S02]  /*0650*/  FFMA R28, R28, R5, R15 ;  /* 0x000000051c1c7223 */ /* 0x000fe4000000000f */
[----:B------:R-:W0:Y:S02]  /*0660*/  LDS R15, [R17+UR7+0xd00] ;  /* 0x000d0007110f7984 */ /* 0x000e240008000800 */
[----:B-----5:R-:W-:-:S04]  /*0670*/  FFMA R29, R29, R6, R28 ;  /* 0x000000061d1d7223 */ /* 0x020fc8000000001c */
[----:B-1----:R-:W-:Y:S02]  /*0680*/  FFMA R29, R12, R7, R29 ;  /* 0x000000070c1d7223 */ /* 0x002fe4000000001d */
[----:B------:R-:W1:Y:S04]  /*0690*/  LDS.128 R4, [R18+UR6+0x70] ;  /* 0x0000700612047984 */ /* 0x000e680008000c00 */
[----:B------:R-:W4:Y:S01]  /*06a0*/  LDS R12, [R17+UR7+0xe80] ;  /* 0x000e8007110c7984 */ /* 0x000f220008000800 */
[----:B--2---:R-:W-:-:S03]  /*06b0*/  FFMA R13, R8, R13, R29 ;  /* 0x0000000d080d7223 */ /* 0x004fc6000000001d */
[----:B------:R-:W2:Y:S01]  /*06c0*/  LDS R8, [R17+UR7+0xf80] ;  /* 0x000f800711087984 */ /* 0x000ea20008000800 */
[----:B---3--:R-:W-:Y:S01]  /*06d0*/  FFMA R14, R14, R9, R13 ;  /* 0x000000090e0e7223 */ /* 0x008fe2000000000d */
[----:B------:R-:W-:-:S03]  /*06e0*/  IADD3 R0, PT, PT, R0, 0x7d00, RZ ;  /* 0x00007d0000007810 */ /* 0x000fc60007ffe0ff */
[----:B0-----:R-:W-:-:S04]  /*06f0*/  FFMA R15, R15, R10, R14 ;  /* 0x0000000a0f0f7223 */ /* 0x001fc8000000000e */
[----:B------:R-:W-:-:S04]  /*0700*/  FFMA R11, R24, R11, R15 ;  /* 0x0000000b180b7223 */ /* 0x000fc8000000000f */
[----:B-1----:R-:W-:-:S04]  /*0710*/  FFMA R11, R4, R25, R11 ;  /* 0x00000019040b7223 */ /* 0x002fc8000000000b */
[----:B----4-:R-:W-:-:S04]  /*0720*/  FFMA R12, R12, R5, R11 ;  /* 0x000000050c0c7223 */ /* 0x010fc8000000000b */
[----:B------:R-:W-:Y:S01]  /*0730*/  FFMA R23, R23, R6, R12 ;  /* 0x0000000617177223 */ /* 0x000fe2000000000c */
[----:B------:R-:W-:-:S03]  /*0740*/  UIADD3 UR4, UPT, UPT, UR4, 0x20, URZ ;  /* 0x0000002004047890 */ /* 0x000fc6000fffe0ff */
[----:B--2---:R-:W-:Y:S01]  /*0750*/  FFMA R7, R8, R7, R23 ;  /* 0x0000000708077223 */ /* 0x004fe20000000017 */
[----:B------:R-:W-:Y:S06]  /*0760*/  BAR.SYNC.DEFER_BLOCKING 0x0 ;  /* 0x0000000000007b1d */ /* 0x000fec0000010000 */
[----:B------:R-:W-:Y:S05]  /*0770*/  BRA.U UP0, `(.L_x_0) ;  /* 0xfffffff900887547 */ /* 0x000fea000b83ffff */
[----:B------:R-:W-:-:S04]  /*0780*/  ISETP.GT.AND P0, PT, R21, 0x3e7, PT ;  /* 0x000003e71500780c */ /* 0x000fc80003f04270 */
[----:B------:R-:W-:-:S13]  /*0790*/  ISETP.GT.U32.OR P0, PT, R22, 0x3e7, P0 ;  /* 0x000003e71600780c */ /* 0x000fda0000704470 */
[----:B------:R-:W-:Y:S05]  /*07a0*/  @P0 EXIT ;  /* 0x000000000000094d */ /* 0x000fea0003800000 */
[----:B------:R-:W0:Y:S01]  /*07b0*/  LDC.64 R2, c[0x0][0x388] ;  /* 0x0000e200ff027b82 */ /* 0x000e220000000a00 */
[----:B------:R-:W-:-:S04]  /*07c0*/  IMAD R21, R22, 0x3e8, R21 ;  /* 0x000003e816157824 */ /* 0x000fc800078e0215 */
[----:B0-----:R-:W-:-:S05]  /*07d0*/  IMAD.WIDE R2, R21, 0x4, R2 ;  /* 0x0000000415027825 */ /* 0x001fca00078e0202 */
[----:B------:R-:W-:Y:S01]  /*07e0*/  STG.E desc[UR8][R2.64], R7 ;  /* 0x0000000702007986 */ /* 0x000fe2000c101908 */
[----:B------:R-:W-:Y:S05]  /*07f0*/  EXIT ;  /* 0x000000000000794d */ /* 0x000fea0003800000 */
.L_x_1:
[----:B------:R-:W-:-:S00]  /*0800*/  BRA `(.L_x_1) ;  /* 0xfffffffc00fc7947 */ /* 0x000fc0000383ffff */
[----:B------:R-:W-:-:S00]  /*0810*/  NOP ;  /* 0x0000000000007918 */ /* 0x000fc00000000000 */
        /* <DEDUP_REMOVED lines=14> */
.L_x_2:


//--------------------- .nv.shared._Z9my_kernelPfS_S_ --------------------------
	.section	.nv.shared._Z9my_kernelPfS_S_,"aw",@nobits
	.sectionflags	@""
	.align	4
.nv.shared._Z9my_kernelPfS_S_:
	.zero		9216


//--------------------- .nv.shared.reserved.0     --------------------------
	.section	.nv.shared.reserved.0,"aw",@nobits
	.weak		__nv_reservedSMEM_offset_0_alias
	.size		__nv_reservedSMEM_offset_0_alias, 0, 64
	.other		__nv_reservedSMEM_offset_0_alias,@"STO_CUDA_RESERVED_SHARED STV_DEFAULT"
__nv_reservedSMEM_offset_0_alias:
	.zero		0
	.zero		64


//--------------------- .nv.constant0._Z9my_kernelPfS_S_ --------------------------
	.section	.nv.constant0._Z9my_kernelPfS_S_,"a",@progbits
	.sectionflags	@""
	.align	4
.nv.constant0._Z9my_kernelPfS_S_:
	.zero		920


//--------------------- SYMBOLS --------------------------

	.type		.nv.reservedSmem.offset0,@object
	.size		.nv.reservedSmem.offset0,0x4
	.type		.nv.reservedSmem.cap,@object
	.size		.nv.reservedSmem.cap,0x4
